//
// Generated by NVIDIA NVVM Compiler
//
// Compiler Build ID: CL-36424714
// Cuda compilation tools, release 13.0, V13.0.88
// Based on NVVM 20.0.0
//

.version 9.0
.target sm_100
.address_size 64

	// .globl	_Z6matmulPfS_S_i
// _ZZ6matmulPfS_S_iE2As has been demoted
// _ZZ6matmulPfS_S_iE2Bs has been demoted

.visible .entry _Z6matmulPfS_S_i(
	.param .u64 .ptr .align 1 _Z6matmulPfS_S_i_param_0,
	.param .u64 .ptr .align 1 _Z6matmulPfS_S_i_param_1,
	.param .u64 .ptr .align 1 _Z6matmulPfS_S_i_param_2,
	.param .u32 _Z6matmulPfS_S_i_param_3
)
{
	.reg .pred 	%p<8>;
	.reg .b32 	%r<42>;
	.reg .b32 	%f<63>;
	.reg .b64 	%rd<13>;
	// demoted variable
	.shared .align 4 .b8 _ZZ6matmulPfS_S_iE2As[1024];
	// demoted variable
	.shared .align 4 .b8 _ZZ6matmulPfS_S_iE2Bs[1024];
	ld.param.u64 	%rd3, [_Z6matmulPfS_S_i_param_0];
	ld.param.u64 	%rd4, [_Z6matmulPfS_S_i_param_1];
	ld.param.u64 	%rd5, [_Z6matmulPfS_S_i_param_2];
	ld.param.u32 	%r23, [_Z6matmulPfS_S_i_param_3];
	mov.u32 	%r24, %ctaid.y;
	mov.u32 	%r25, %ntid.y;
	mov.u32 	%r39, %tid.y;
	mad.lo.s32 	%r2, %r24, %r25, %r39;
	mov.u32 	%r26, %ctaid.x;
	mov.u32 	%r27, %ntid.x;
	mov.u32 	%r37, %tid.x;
	mad.lo.s32 	%r4, %r26, %r27, %r37;
	setp.lt.s32 	%p1, %r23, 1;
	mov.f32 	%f62, 0f00000000;
	@%p1 bra 	$L__BB0_7;
	add.s32 	%r28, %r23, 15;
	shr.u32 	%r29, %r28, 4;
	shl.b32 	%r30, %r39, 6;
	mov.u32 	%r31, _ZZ6matmulPfS_S_iE2As;
	add.s32 	%r5, %r31, %r30;
	shl.b32 	%r32, %r37, 2;
	add.s32 	%r6, %r5, %r32;
	mov.u32 	%r33, _ZZ6matmulPfS_S_iE2Bs;
	add.s32 	%r8, %r33, %r32;
	add.s32 	%r7, %r8, %r30;
	neg.s32 	%r41, %r29;
	mad.lo.s32 	%r40, %r39, %r23, %r4;
	shl.b32 	%r11, %r23, 4;
	mad.lo.s32 	%r38, %r23, %r2, %r37;
	cvta.to.global.u64 	%rd1, %rd3;
	cvta.to.global.u64 	%rd2, %rd4;
	mov.f32 	%f62, 0f00000000;
$L__BB0_2:
	max.u32 	%r34, %r2, %r37;
	setp.ge.u32 	%p2, %r34, %r23;
	mov.f32 	%f60, 0f00000000;
	@%p2 bra 	$L__BB0_4;
	mul.wide.u32 	%rd6, %r38, 4;
	add.s64 	%rd7, %rd1, %rd6;
	ld.global.f32 	%f60, [%rd7];
$L__BB0_4:
	setp.ge.s32 	%p3, %r4, %r23;
	st.shared.f32 	[%r6], %f60;
	setp.ge.u32 	%p4, %r39, %r23;
	mov.f32 	%f61, 0f00000000;
	or.pred  	%p5, %p3, %p4;
	@%p5 bra 	$L__BB0_6;
	mul.wide.u32 	%rd8, %r40, 4;
	add.s64 	%rd9, %rd2, %rd8;
	ld.global.f32 	%f61, [%rd9];
$L__BB0_6:
	st.shared.f32 	[%r7], %f61;
	bar.sync 	0;
	ld.shared.f32 	%f12, [%r5];
	ld.shared.f32 	%f13, [%r8];
	fma.rn.f32 	%f14, %f12, %f13, %f62;
	ld.shared.f32 	%f15, [%r5+4];
	ld.shared.f32 	%f16, [%r8+64];
	fma.rn.f32 	%f17, %f15, %f16, %f14;
	ld.shared.f32 	%f18, [%r5+8];
	ld.shared.f32 	%f19, [%r8+128];
	fma.rn.f32 	%f20, %f18, %f19, %f17;
	ld.shared.f32 	%f21, [%r5+12];
	ld.shared.f32 	%f22, [%r8+192];
	fma.rn.f32 	%f23, %f21, %f22, %f20;
	ld.shared.f32 	%f24, [%r5+16];
	ld.shared.f32 	%f25, [%r8+256];
	fma.rn.f32 	%f26, %f24, %f25, %f23;
	ld.shared.f32 	%f27, [%r5+20];
	ld.shared.f32 	%f28, [%r8+320];
	fma.rn.f32 	%f29, %f27, %f28, %f26;
	ld.shared.f32 	%f30, [%r5+24];
	ld.shared.f32 	%f31, [%r8+384];
	fma.rn.f32 	%f32, %f30, %f31, %f29;
	ld.shared.f32 	%f33, [%r5+28];
	ld.shared.f32 	%f34, [%r8+448];
	fma.rn.f32 	%f35, %f33, %f34, %f32;
	ld.shared.f32 	%f36, [%r5+32];
	ld.shared.f32 	%f37, [%r8+512];
	fma.rn.f32 	%f38, %f36, %f37, %f35;
	ld.shared.f32 	%f39, [%r5+36];
	ld.shared.f32 	%f40, [%r8+576];
	fma.rn.f32 	%f41, %f39, %f40, %f38;
	ld.shared.f32 	%f42, [%r5+40];
	ld.shared.f32 	%f43, [%r8+640];
	fma.rn.f32 	%f44, %f42, %f43, %f41;
	ld.shared.f32 	%f45, [%r5+44];
	ld.shared.f32 	%f46, [%r8+704];
	fma.rn.f32 	%f47, %f45, %f46, %f44;
	ld.shared.f32 	%f48, [%r5+48];
	ld.shared.f32 	%f49, [%r8+768];
	fma.rn.f32 	%f50, %f48, %f49, %f47;
	ld.shared.f32 	%f51, [%r5+52];
	ld.shared.f32 	%f52, [%r8+832];
	fma.rn.f32 	%f53, %f51, %f52, %f50;
	ld.shared.f32 	%f54, [%r5+56];
	ld.shared.f32 	%f55, [%r8+896];
	fma.rn.f32 	%f56, %f54, %f55, %f53;
	ld.shared.f32 	%f57, [%r5+60];
	ld.shared.f32 	%f58, [%r8+960];
	fma.rn.f32 	%f62, %f57, %f58, %f56;
	bar.sync 	0;
	add.s32 	%r41, %r41, 1;
	setp.ne.s32 	%p6, %r41, 0;
	add.s32 	%r40, %r40, %r11;
	add.s32 	%r39, %r39, 16;
	add.s32 	%r38, %r38, 16;
	add.s32 	%r37, %r37, 16;
	@%p6 bra 	$L__BB0_2;
$L__BB0_7:
	max.s32 	%r35, %r2, %r4;
	setp.ge.s32 	%p7, %r35, %r23;
	@%p7 bra 	$L__BB0_9;
	mad.lo.s32 	%r36, %r23, %r2, %r4;
	cvta.to.global.u64 	%rd10, %rd5;
	mul.wide.s32 	%rd11, %r36, 4;
	add.s64 	%rd12, %rd10, %rd11;
	st.global.f32 	[%rd12], %f62;
$L__BB0_9:
	ret;

}


// ===== COMPILED SASS (sm_100) =====

	.target	sm_100

	.elftype	@"ET_EXEC"


//--------------------- .note.nv.tkinfo           --------------------------
	.section	.note.nv.tkinfo,"",@"SHT_NOTE"
	.sectionflags	@"SHF_NOTE_NV_TKINFO"
	.tkinfo
        /*0018*/ 	.word	0x00000002
        /*0030*/ 	.string	""
        /*0030*/ 	.string	"ptxas"
        /*0030*/ 	.string	"Cuda compilation tools, release 13.0, V13.0.88"
        /*0030*/ 	.string	"Build cuda_13.0.r13.0/compiler.36424714_0"
        /*0030*/ 	.string	"-arch sm_100 -m 64 "



//--------------------- .note.nv.cuinfo           --------------------------
	.section	.note.nv.cuinfo,"",@"SHT_NOTE"
	.sectionflags	@"SHF_NOTE_NV_CUINFO"
        /*0018*/ 	.short	0x0002
        /*001a*/ 	.short	0x0064
        /*001c*/ 	.short	0x0082
	.zero		2


//--------------------- .nv.info                  --------------------------
	.section	.nv.info,"",@"SHT_CUDA_INFO"
	.align	4


	//----- nvinfo : EIATTR_REGCOUNT
	.align		4
        /*0000*/ 	.byte	0x04, 0x2f
        /*0002*/ 	.short	(.L_1 - .L_0)
	.align		4
.L_0:
        /*0004*/ 	.word	index@(_Z6matmulPfS_S_i)
        /*0008*/ 	.word	0x00000020


	//----- nvinfo : EIATTR_FRAME_SIZE
	.align		4
.L_1:
        /*000c*/ 	.byte	0x04, 0x11
        /*000e*/ 	.short	(.L_3 - .L_2)
	.align		4
.L_2:
        /*0010*/ 	.word	index@(_Z6matmulPfS_S_i)
        /*0014*/ 	.word	0x00000000


	//----- nvinfo : EIATTR_MIN_STACK_SIZE
	.align		4
.L_3:
        /*0018*/ 	.byte	0x04, 0x12
        /*001a*/ 	.short	(.L_5 - .L_4)
	.align		4
.L_4:
        /*001c*/ 	.word	index@(_Z6matmulPfS_S_i)
        /*0020*/ 	.word	0x00000000
.L_5:


//--------------------- .nv.compat                --------------------------
	.section	.nv.compat,"",@"SHT_CUDA_COMPAT_INFO"
	.align	4
        /*0000*/ 	.byte	0x02, 0x09, 0x00, 0x00, 0x02, 0x02, 0x01, 0x00, 0x02, 0x05, 0x05, 0x00, 0x03, 0x07, 0x01, 0x01
        /*0010*/ 	.byte	0x02, 0x03, 0x00, 0x00, 0x02, 0x06, 0x01, 0x00, 0x04, 0x0b, 0x08, 0x00, 0x09, 0x00, 0x00, 0x00
        /*0020*/ 	.byte	0x00, 0x00, 0x00, 0x00


//--------------------- .nv.info._Z6matmulPfS_S_i --------------------------
	.section	.nv.info._Z6matmulPfS_S_i,"",@"SHT_CUDA_INFO"
	.sectionflags	@""
	.align	4


	//----- nvinfo : EIATTR_CUDA_API_VERSION
	.align		4
        /*0000*/ 	.byte	0x04, 0x37
        /*0002*/ 	.short	(.L_7 - .L_6)
.L_6:
        /*0004*/ 	.word	0x00000082


	//----- nvinfo : EIATTR_KPARAM_INFO
	.align		4
.L_7:
        /*0008*/ 	.byte	0x04, 0x17
        /*000a*/ 	.short	(.L_9 - .L_8)
.L_8:
        /*000c*/ 	.word	0x00000000
        /*0010*/ 	.short	0x0003
        /*0012*/ 	.short	0x0018
        /*0014*/ 	.byte	0x00, 0xf0, 0x11, 0x00


	//----- nvinfo : EIATTR_KPARAM_INFO
	.align		4
.L_9:
        /*0018*/ 	.byte	0x04, 0x17
        /*001a*/ 	.short	(.L_11 - .L_10)
.L_10:
        /*001c*/ 	.word	0x00000000
        /*0020*/ 	.short	0x0002
        /*0022*/ 	.short	0x0010
        /*0024*/ 	.byte	0x00, 0xf5, 0x21, 0x00


	//----- nvinfo : EIATTR_KPARAM_INFO
	.align		4
.L_11:
        /*0028*/ 	.byte	0x04, 0x17
        /*002a*/ 	.short	(.L_13 - .L_12)
.L_12:
        /*002c*/ 	.word	0x00000000
        /*0030*/ 	.short	0x0001
        /*0032*/ 	.short	0x0008
        /*0034*/ 	.byte	0x00, 0xf5, 0x21, 0x00


	//----- nvinfo : EIATTR_KPARAM_INFO
	.align		4
.L_13:
        /*0038*/ 	.byte	0x04, 0x17
        /*003a*/ 	.short	(.L_15 - .L_14)
.L_14:
        /*003c*/ 	.word	0x00000000
        /*0040*/ 	.short	0x0000
        /*0042*/ 	.short	0x0000
        /*0044*/ 	.byte	0x00, 0xf5, 0x21, 0x00


	//----- nvinfo : EIATTR_SPARSE_MMA_MASK
	.align		4
.L_15:
        /*0048*/ 	.byte	0x03, 0x50
        /*004a*/ 	.short	0x0000


	//----- nvinfo : EIATTR_MAXREG_COUNT
	.align		4
        /*004c*/ 	.byte	0x03, 0x1b
        /*004e*/ 	.short	0x00ff


	//----- nvinfo : EIATTR_NUM_BARRIERS
	.align		4
        /*0050*/ 	.byte	0x02, 0x4c
        /*0052*/ 	.byte	0x01
	.zero		1


	//----- nvinfo : EIATTR_MERCURY_ISA_VERSION
	.align		4
        /*0054*/ 	.byte	0x03, 0x5f
        /*0056*/ 	.short	0x0101


	//----- nvinfo : EIATTR_VRC_CTA_INIT_COUNT
	.align		4
        /*0058*/ 	.byte	0x02, 0x4a
	.zero		1
	.zero		1


	//----- nvinfo : EIATTR_EXIT_INSTR_OFFSETS
	.align		4
        /*005c*/ 	.byte	0x04, 0x1c
        /*005e*/ 	.short	(.L_17 - .L_16)


	//   ....[0]....
.L_16:
        /*0060*/ 	.word	0x000005d0


	//   ....[1]....
        /*0064*/ 	.word	0x00000620


	//----- nvinfo : EIATTR_CBANK_PARAM_SIZE
	.align		4
.L_17:
        /*0068*/ 	.byte	0x03, 0x19
        /*006a*/ 	.short	0x001c


	//----- nvinfo : EIATTR_PARAM_CBANK
	.align		4
        /*006c*/ 	.byte	0x04, 0x0a
        /*006e*/ 	.short	(.L_19 - .L_18)
	.align		4
.L_18:
        /*0070*/ 	.word	index@(.nv.constant0._Z6matmulPfS_S_i)
        /*0074*/ 	.short	0x0380
        /*0076*/ 	.short	0x001c


	//----- nvinfo : EIATTR_SW_WAR
	.align		4
.L_19:
        /*0078*/ 	.byte	0x04, 0x36
        /*007a*/ 	.short	(.L_21 - .L_20)
.L_20:
        /*007c*/ 	.word	0x00000008
.L_21:


//--------------------- .nv.callgraph             --------------------------
	.section	.nv.callgraph,"",@"SHT_CUDA_CALLGRAPH"
	.align	4
	.sectionentsize	8
	.align		4
        /*0000*/ 	.word	0x00000000
	.align		4
        /*0004*/ 	.word	0xffffffff
	.align		4
        /*0008*/ 	.word	0x00000000
	.align		4
        /*000c*/ 	.word	0xfffffffe
	.align		4
        /*0010*/ 	.word	0x00000000
	.align		4
        /*0014*/ 	.word	0xfffffffd
	.align		4
        /*0018*/ 	.word	0x00000000
	.align		4
        /*001c*/ 	.word	0xfffffffc


//--------------------- .text._Z6matmulPfS_S_i    --------------------------
	.section	.text._Z6matmulPfS_S_i,"ax",@progbits
	.align	128
        .global         _Z6matmulPfS_S_i
        .type           _Z6matmulPfS_S_i,@function
        .size           _Z6matmulPfS_S_i,(.L_x_3 - _Z6matmulPfS_S_i)
        .other          _Z6matmulPfS_S_i,@"STO_CUDA_ENTRY STV_DEFAULT"
_Z6matmulPfS_S_i:
.text._Z6matmulPfS_S_i:
[----:B------:R-:W-:Y:S01]  /*0000*/  LDC R1, c[0x0][0x37c] ;  /* 0x0000df00ff017b82 */ /* 0x000fe20000000800 */
[----:B------:R-:W0:Y:S01]  /*0010*/  LDCU UR6, c[0x0][0x398] ;  /* 0x00007300ff0677ac */ /* 0x000e220008000800 */
[----:B------:R-:W1:Y:S06]  /*0020*/  S2R R7, SR_TID.Y ;  /* 0x0000000000077919 */ /* 0x000e6c0000002200 */
[----:B------:R-:W1:Y:S01]  /*0030*/  LDC R2, c[0x0][0x364] ;  /* 0x0000d900ff027b82 */ /* 0x000e620000000800 */
[----:B------:R-:W-:Y:S01]  /*0040*/  HFMA2 R23, -RZ, RZ, 0, 0 ;  /* 0x00000000ff177431 */ /* 0x000fe200000001ff */
[----:B------:R-:W2:Y:S01]  /*0050*/  LDCU.64 UR8, c[0x0][0x358] ;  /* 0x00006b00ff0877ac */ /* 0x000ea20008000a00 */
[----:B------:R-:W3:Y:S05]  /*0060*/  S2R R3, SR_TID.X ;  /* 0x0000000000037919 */ /* 0x000eea0000002100 */
[----:B------:R-:W1:Y:S08]  /*0070*/  S2UR UR4, SR_CTAID.Y ;  /* 0x00000000000479c3 */ /* 0x000e700000002600 */
[----:B------:R-:W3:Y:S01]  /*0080*/  S2UR UR5, SR_CTAID.X ;  /* 0x00000000000579c3 */ /* 0x000ee20000002500 */
[----:B0-----:R-:W-:-:S04]  /*0090*/  MOV R0, UR6 ;  /* 0x0000000600007c02 */ /* 0x001fc80008000f00 */
[----:B------:R-:W-:-:S03]  /*00a0*/  ISETP.GE.AND P0, PT, R0, 0x1, PT ;  /* 0x000000010000780c */ /* 0x000fc60003f06270 */
[----:B------:R-:W3:Y:S01]  /*00b0*/  LDC R5, c[0x0][0x360] ;  /* 0x0000d800ff057b82 */ /* 0x000ee20000000800 */
[----:B-1----:R-:W-:Y:S02]  /*00c0*/  IMAD R2, R2, UR4, R7 ;  /* 0x0000000402027c24 */ /* 0x002fe4000f8e0207 */
[----:B---3--:R-:W-:-:S07]  /*00d0*/  IMAD R5, R5, UR5, R3 ;  /* 0x0000000505057c24 */ /* 0x008fce000f8e0203 */
[----:B--2---:R-:W-:Y:S05]  /*00e0*/  @!P0 BRA `(.L_x_0) ;  /* 0x0000000400308947 */ /* 0x004fea0003800000 */
[----:B------:R-:W0:Y:S01]  /*00f0*/  S2UR UR6, SR_CgaCtaId ;  /* 0x00000000000679c3 */ /* 0x000e220000008800 */
[----:B------:R-:W-:Y:S01]  /*0100*/  UMOV UR4, 0x400 ;  /* 0x0000040000047882 */ /* 0x000fe20000000000 */
[----:B------:R-:W-:Y:S01]  /*0110*/  IADD3 R6, PT, PT, R0, 0xf, RZ ;  /* 0x0000000f00067810 */ /* 0x000fe20007ffe0ff */
[----:B------:R-:W-:Y:S01]  /*0120*/  UIADD3 UR5, UPT, UPT, UR4, 0x400, URZ ;  /* 0x0000040004057890 */ /* 0x000fe2000fffe0ff */
[----:B------:R-:W-:Y:S01]  /*0130*/  MOV R23, RZ ;  /* 0x000000ff00177202 */ /* 0x000fe20000000f00 */
[-C--:B------:R-:W-:Y:S01]  /*0140*/  IMAD R17, R7, R0.reuse, R5 ;  /* 0x0000000007117224 */ /* 0x080fe200078e0205 */
[----:B------:R-:W-:Y:S01]  /*0150*/  SHF.R.U32.HI R19, RZ, 0x4, R6 ;  /* 0x00000004ff137819 */ /* 0x000fe20000011606 */
[----:B------:R-:W-:Y:S01]  /*0160*/  IMAD R6, R2, R0, R3 ;  /* 0x0000000002067224 */ /* 0x000fe200078e0203 */
[----:B------:R-:W1:Y:S02]  /*0170*/  LDC R4, c[0x0][0x398] ;  /* 0x0000e600ff047b82 */ /* 0x000e640000000800 */
[----:B------:R-:W-:Y:S01]  /*0180*/  IADD3 R19, PT, PT, -R19, RZ, RZ ;  /* 0x000000ff13137210 */ /* 0x000fe20007ffe1ff */
[----:B0-----:R-:W-:-:S02]  /*0190*/  ULEA UR4, UR6, UR4, 0x18 ;  /* 0x0000000406047291 */ /* 0x001fc4000f8ec0ff */
[----:B------:R-:W-:-:S04]  /*01a0*/  ULEA UR5, UR6, UR5, 0x18 ;  /* 0x0000000506057291 */ /* 0x000fc8000f8ec0ff */
[----:B------:R-:W-:Y:S02]  /*01b0*/  LEA R18, R7, UR4, 0x6 ;  /* 0x0000000407127c11 */ /* 0x000fe4000f8e30ff */
[C---:B------:R-:W-:Y:S02]  /*01c0*/  LEA R20, R3.reuse, UR5, 0x2 ;  /* 0x0000000503147c11 */ /* 0x040fe4000f8e10ff */
[----:B------:R-:W-:Y:S02]  /*01d0*/  LEA R21, R3, R18, 0x2 ;  /* 0x0000001203157211 */ /* 0x000fe400078e10ff */
[----:B------:R-:W-:-:S07]  /*01e0*/  LEA R16, R7, R20, 0x6 ;  /* 0x0000001407107211 */ /* 0x000fce00078e30ff */
.L_x_1:
[----:B-1----:R-:W-:Y:S01]  /*01f0*/  MOV R0, R4 ;  /* 0x0000000400007202 */ /* 0x002fe20000000f00 */
[----:B------:R-:W-:Y:S01]  /*0200*/  HFMA2 R22, -RZ, RZ, 0, 0 ;  /* 0x00000000ff167431 */ /* 0x000fe200000001ff */
[----:B------:R-:W-:Y:S02]  /*0210*/  VIMNMX.U32 R9, PT, PT, R2, R3, !PT ;  /* 0x0000000302097248 */ /* 0x000fe40007fe0000 */
[-C--:B------:R-:W-:Y:S02]  /*0220*/  ISETP.GE.U32.AND P0, PT, R7, R0.reuse, PT ;  /* 0x000000000700720c */ /* 0x080fe40003f06070 */
[-C--:B------:R-:W-:Y:S02]  /*0230*/  ISETP.GE.U32.AND P1, PT, R9, R0.reuse, PT ;  /* 0x000000000900720c */ /* 0x080fe40003f26070 */
[----:B------:R-:W-:Y:S02]  /*0240*/  ISETP.GE.OR P0, PT, R5, R0, P0 ;  /* 0x000000000500720c */ /* 0x000fe40000706670 */
[----:B------:R-:W-:-:S09]  /*0250*/  MOV R27, RZ ;  /* 0x000000ff001b7202 */ /* 0x000fd20000000f00 */
[----:B------:R-:W0:Y:S08]  /*0260*/  @!P1 LDC.64 R10, c[0x0][0x380] ;  /* 0x0000e000ff0a9b82 */ /* 0x000e300000000a00 */
[----:B------:R-:W1:Y:S01]  /*0270*/  @!P0 LDC.64 R8, c[0x0][0x388] ;  /* 0x0000e200ff088b82 */ /* 0x000e620000000a00 */
[----:B0-----:R-:W-:-:S05]  /*0280*/  @!P1 IMAD.WIDE.U32 R10, R6, 0x4, R10 ;  /* 0x00000004060a9825 */ /* 0x001fca00078e000a */
[----:B------:R-:W2:Y:S01]  /*0290*/  @!P1 LDG.E R22, desc[UR8][R10.64] ;  /* 0x000000080a169981 */ /* 0x000ea2000c1e1900 */
[----:B-1----:R-:W-:-:S05]  /*02a0*/  @!P0 IMAD.WIDE.U32 R8, R17, 0x4, R8 ;  /* 0x0000000411088825 */ /* 0x002fca00078e0008 */
[----:B------:R-:W3:Y:S01]  /*02b0*/  @!P0 LDG.E R27, desc[UR8][R8.64] ;  /* 0x00000008081b8981 */ /* 0x000ee2000c1e1900 */
[----:B------:R-:W-:-:S04]  /*02c0*/  IADD3 R19, PT, PT, R19, 0x1, RZ ;  /* 0x0000000113137810 */ /* 0x000fc80007ffe0ff */
[----:B------:R-:W-:Y:S02]  /*02d0*/  ISETP.NE.AND P0, PT, R19, RZ, PT ;  /* 0x000000ff1300720c */ /* 0x000fe40003f05270 */
[----:B------:R-:W-:Y:S02]  /*02e0*/  IADD3 R3, PT, PT, R3, 0x10, RZ ;  /* 0x0000001003037810 */ /* 0x000fe40007ffe0ff */
[----:B------:R-:W-:Y:S02]  /*02f0*/  IADD3 R7, PT, PT, R7, 0x10, RZ ;  /* 0x0000001007077810 */ /* 0x000fe40007ffe0ff */
[----:B------:R-:W-:Y:S02]  /*0300*/  IADD3 R6, PT, PT, R6, 0x10, RZ ;  /* 0x0000001006067810 */ /* 0x000fe40007ffe0ff */
[----:B------:R-:W-:Y:S01]  /*0310*/  LEA R17, R0, R17, 0x4 ;  /* 0x0000001100117211 */ /* 0x000fe200078e20ff */
[----:B--2---:R-:W-:Y:S04]  /*0320*/  STS [R21], R22 ;  /* 0x0000001615007388 */ /* 0x004fe80000000800 */
[----:B---3--:R-:W-:Y:S01]  /*0330*/  STS [R16], R27 ;  /* 0x0000001b10007388 */ /* 0x008fe20000000800 */
[----:B------:R-:W-:Y:S06]  /*0340*/  BAR.SYNC.DEFER_BLOCKING 0x0 ;  /* 0x0000000000007b1d */ /* 0x000fec0000010000 */
[----:B------:R-:W-:Y:S04]  /*0350*/  LDS R26, [R20] ;  /* 0x00000000141a7984 */ /* 0x000fe80000000800 */
[----:B------:R-:W0:Y:S04]  /*0360*/  LDS.128 R12, [R18] ;  /* 0x00000000120c7984 */ /* 0x000e280000000c00 */
[----:B------:R-:W1:Y:S04]  /*0370*/  LDS R29, [R20+0x40] ;  /* 0x00004000141d7984 */ /* 0x000e680000000800 */
[----:B------:R-:W2:Y:S04]  /*0380*/  LDS R25, [R20+0x80] ;  /* 0x0000800014197984 */ /* 0x000ea80000000800 */
[----:B------:R-:W3:Y:S04]  /*0390*/  LDS R24, [R20+0xc0] ;  /* 0x0000c00014187984 */ /* 0x000ee80000000800 */
[----:B------:R-:W-:Y:S04]  /*03a0*/  LDS.128 R8, [R18+0x10] ;  /* 0x0000100012087984 */ /* 0x000fe80000000c00 */
[----:B------:R-:W-:Y:S04]  /*03b0*/  LDS R22, [R20+0x140] ;  /* 0x0001400014167984 */ /* 0x000fe80000000800 */
[----:B------:R-:W-:Y:S01]  /*03c0*/  LDS R27, [R20+0x200] ;  /* 0x00020000141b7984 */ /* 0x000fe20000000800 */
[----:B0-----:R-:W-:-:S03]  /*03d0*/  FFMA R12, R12, R26, R23 ;  /* 0x0000001a0c0c7223 */ /* 0x001fc60000000017 */
[----:B------:R-:W0:Y:S01]  /*03e0*/  LDS R23, [R20+0x100] ;  /* 0x0001000014177984 */ /* 0x000e220000000800 */
[----:B-1----:R-:W-:-:S03]  /*03f0*/  FFMA R12, R29, R13, R12 ;  /* 0x0000000d1d0c7223 */ /* 0x002fc6000000000c */
[----:B------:R-:W-:Y:S01]  /*0400*/  LDS R26, [R20+0x1c0] ;  /* 0x0001c000141a7984 */ /* 0x000fe20000000800 */
[----:B--2---:R-:W-:-:S03]  /*0410*/  FFMA R13, R25, R14, R12 ;  /* 0x0000000e190d7223 */ /* 0x004fc6000000000c */
[----:B------:R-:W1:Y:S01]  /*0420*/  LDS R25, [R20+0x180] ;  /* 0x0001800014197984 */ /* 0x000e620000000800 */
[----:B---3--:R-:W-:-:S03]  /*0430*/  FFMA R13, R24, R15, R13 ;  /* 0x0000000f180d7223 */ /* 0x008fc6000000000d */
[----:B------:R-:W-:Y:S01]  /*0440*/  LDS R24, [R20+0x240] ;  /* 0x0002400014187984 */ /* 0x000fe20000000800 */
[----:B0-----:R-:W-:-:S03]  /*0450*/  FFMA R23, R8, R23, R13 ;  /* 0x0000001708177223 */ /* 0x001fc6000000000d */
[----:B------:R-:W0:Y:S01]  /*0460*/  LDS.128 R12, [R18+0x20] ;  /* 0x00002000120c7984 */ /* 0x000e220000000c00 */
[----:B------:R-:W-:-:S03]  /*0470*/  FFMA R22, R22, R9, R23 ;  /* 0x0000000916167223 */ /* 0x000fc60000000017 */
[----:B------:R-:W2:Y:S01]  /*0480*/  LDS R23, [R20+0x280] ;  /* 0x0002800014177984 */ /* 0x000ea20000000800 */
[----:B-1----:R-:W-:-:S03]  /*0490*/  FFMA R25, R25, R10, R22 ;  /* 0x0000000a19197223 */ /* 0x002fc60000000016 */
[----:B------:R-:W1:Y:S01]  /*04a0*/  LDS R22, [R20+0x2c0] ;  /* 0x0002c00014167984 */ /* 0x000e620000000800 */
[----:B------:R-:W-:-:S03]  /*04b0*/  FFMA R11, R26, R11, R25 ;  /* 0x0000000b1a0b7223 */ /* 0x000fc60000000019 */
[----:B------:R-:W-:Y:S01]  /*04c0*/  LDS R25, [R20+0x300] ;  /* 0x0003000014197984 */ /* 0x000fe20000000800 */
[----:B0-----:R-:W-:-:S03]  /*04d0*/  FFMA R27, R12, R27, R11 ;  /* 0x0000001b0c1b7223 */ /* 0x001fc6000000000b */
[----:B------:R-:W0:Y:S01]  /*04e0*/  LDS.128 R8, [R18+0x30] ;  /* 0x0000300012087984 */ /* 0x000e220000000c00 */
[----:B------:R-:W-:-:S03]  /*04f0*/  FFMA R24, R24, R13, R27 ;  /* 0x0000000d18187223 */ /* 0x000fc6000000001b */
[----:B------:R-:W3:Y:S04]  /*0500*/  LDS R27, [R20+0x340] ;  /* 0x00034000141b7984 */ /* 0x000ee80000000800 */
[----:B------:R-:W4:Y:S04]  /*0510*/  LDS R13, [R20+0x380] ;  /* 0x00038000140d7984 */ /* 0x000f280000000800 */
[----:B------:R-:W5:Y:S01]  /*0520*/  LDS R12, [R20+0x3c0] ;  /* 0x0003c000140c7984 */ /* 0x000f620000000800 */
[----:B--2---:R-:W-:-:S04]  /*0530*/  FFMA R23, R23, R14, R24 ;  /* 0x0000000e17177223 */ /* 0x004fc80000000018 */
[----:B-1----:R-:W-:-:S04]  /*0540*/  FFMA R15, R22, R15, R23 ;  /* 0x0000000f160f7223 */ /* 0x002fc80000000017 */
[----:B0-----:R-:W-:-:S04]  /*0550*/  FFMA R8, R8, R25, R15 ;  /* 0x0000001908087223 */ /* 0x001fc8000000000f */
[----:B---3--:R-:W-:-:S04]  /*0560*/  FFMA R8, R27, R9, R8 ;  /* 0x000000091b087223 */ /* 0x008fc80000000008 */
[----:B----4-:R-:W-:-:S04]  /*0570*/  FFMA R13, R13, R10, R8 ;  /* 0x0000000a0d0d7223 */ /* 0x010fc80000000008 */
[----:B-----5:R-:W-:Y:S01]  /*0580*/  FFMA R23, R12, R11, R13 ;  /* 0x0000000b0c177223 */ /* 0x020fe2000000000d */
[----:B------:R-:W-:Y:S06]  /*0590*/  BAR.SYNC.DEFER_BLOCKING 0x0 ;  /* 0x0000000000007b1d */ /* 0x000fec0000010000 */
[----:B------:R-:W-:Y:S05]  /*05a0*/  @P0 BRA `(.L_x_1) ;  /* 0xfffffffc00100947 */ /* 0x000fea000383ffff */
.L_x_0:
[----:B------:R-:W-:-:S04]  /*05b0*/  VIMNMX R3, PT, PT, R2, R5, !PT ;  /* 0x0000000502037248 */ /* 0x000fc80007fe0100 */
[----:B------:R-:W-:-:S13]  /*05c0*/  ISETP.GE.AND P0, PT, R3, R0, PT ;  /* 0x000000000300720c */ /* 0x000fda0003f06270 */
[----:B------:R-:W-:Y:S05]  /*05d0*/  @P0 EXIT ;  /* 0x000000000000094d */ /* 0x000fea0003800000 */
[----:B------:R-:W0:Y:S01]  /*05e0*/  LDC.64 R6, c[0x0][0x390] ;  /* 0x0000e400ff067b82 */ /* 0x000e220000000a00 */
[----:B------:R-:W-:-:S04]  /*05f0*/  IMAD R3, R2, R0, R5 ;  /* 0x0000000002037224 */ /* 0x000fc800078e0205 */
[----:B0-----:R-:W-:-:S05]  /*0600*/  IMAD.WIDE R2, R3, 0x4, R6 ;  /* 0x0000000403027825 */ /* 0x001fca00078e0206 */
[----:B------:R-:W-:Y:S01]  /*0610*/  STG.E desc[UR8][R2.64], R23 ;  /* 0x0000001702007986 */ /* 0x000fe2000c101908 */
[----:B------:R-:W-:Y:S05]  /*0620*/  EXIT ;  /* 0x000000000000794d */ /* 0x000fea0003800000 */
.L_x_2:
[----:B------:R-:W-:-:S00]  /*0630*/  BRA `(.L_x_2) ;  /* 0xfffffffc00fc7947 */ /* 0x000fc0000383ffff */
[----:B------:R-:W-:-:S00]  /*0640*/  NOP ;  /* 0x0000000000007918 */ /* 0x000fc00000000000 */
        /* <DEDUP_REMOVED lines=11> */
.L_x_3:


//--------------------- .nv.shared._Z6matmulPfS_S_i --------------------------
	.section	.nv.shared._Z6matmulPfS_S_i,"aw",@nobits
	.sectionflags	@""
	.align	4
.nv.shared._Z6matmulPfS_S_i:
	.zero		3072


//--------------------- .nv.shared.reserved.0     --------------------------
	.section	.nv.shared.reserved.0,"aw",@nobits
	.weak		__nv_reservedSMEM_offset_0_alias
	.size		__nv_reservedSMEM_offset_0_alias, 0, 64
	.other		__nv_reservedSMEM_offset_0_alias,@"STO_CUDA_RESERVED_SHARED STV_DEFAULT"
__nv_reservedSMEM_offset_0_alias:
	.zero		0
	.zero		64


//--------------------- .nv.constant0._Z6matmulPfS_S_i --------------------------
	.section	.nv.constant0._Z6matmulPfS_S_i,"a",@progbits
	.sectionflags	@""
	.align	4
.nv.constant0._Z6matmulPfS_S_i:
	.zero		924


//--------------------- SYMBOLS --------------------------

	.type		.nv.reservedSmem.offset0,@object
	.size		.nv.reservedSmem.offset0,0x4
	.type		.nv.reservedSmem.cap,@object
	.size		.nv.reservedSmem.cap,0x4
